	.headerflags	@"EF_CUDA_TEXMODE_UNIFIED EF_CUDA_64BIT_ADDRESS EF_CUDA_ACCELERATORS EF_CUDA_SM90 EF_CUDA_VIRTUAL_SM(EF_CUDA_SM90)"
	.elftype	@"ET_EXEC"


//--------------------- .nv.info                  --------------------------
	.section	.nv.info,"",@"SHT_CUDA_INFO"
	.align	4


	//----- nvinfo : EIATTR_REGCOUNT
	.align		4
        /*0000*/ 	.byte	0x04, 0x2f
        /*0002*/ 	.short	(.L_1 - .L_0)
	.align		4
.L_0:
        /*0004*/ 	.word	index@(triton_poi_fused_zeros_3)
        /*0008*/ 	.word	0x00000014


	//----- nvinfo : EIATTR_MIN_STACK_SIZE
	.align		4
.L_1:
        /*000c*/ 	.byte	0x04, 0x12
        /*000e*/ 	.short	(.L_3 - .L_2)
	.align		4
.L_2:
        /*0010*/ 	.word	index@(triton_poi_fused_zeros_3)
        /*0014*/ 	.word	0x00000000


	//----- nvinfo : EIATTR_FRAME_SIZE
	.align		4
.L_3:
        /*0018*/ 	.byte	0x04, 0x11
        /*001a*/ 	.short	(.L_5 - .L_4)
	.align		4
.L_4:
        /*001c*/ 	.word	index@(triton_poi_fused_zeros_3)
        /*0020*/ 	.word	0x00000000


	//----- nvinfo : EIATTR_MIN_STACK_SIZE
	.align		4
.L_5:
        /*0024*/ 	.byte	0x04, 0x12
        /*0026*/ 	.short	(.L_7 - .L_6)
	.align		4
.L_6:
        /*0028*/ 	.word	index@(triton_poi_fused_zeros_3)
        /*002c*/ 	.word	0x00000000
.L_7:


//--------------------- .nv.info.triton_poi_fused_zeros_3 --------------------------
	.section	.nv.info.triton_poi_fused_zeros_3,"",@"SHT_CUDA_INFO"
	.sectionflags	@""
	.align	4


	//----- nvinfo : EIATTR_CUDA_API_VERSION
	.align		4
        /*0000*/ 	.byte	0x04, 0x37
        /*0002*/ 	.short	(.L_9 - .L_8)
.L_8:
        /*0004*/ 	.word	0x0000007c


	//----- nvinfo : EIATTR_KPARAM_INFO
	.align		4
.L_9:
        /*0008*/ 	.byte	0x04, 0x17
        /*000a*/ 	.short	(.L_11 - .L_10)
.L_10:
        /*000c*/ 	.word	0x00000000
        /*0010*/ 	.short	0x0004
        /*0012*/ 	.short	0x0020
        /*0014*/ 	.byte	0x00, 0xf0, 0x11, 0x00


	//----- nvinfo : EIATTR_KPARAM_INFO
	.align		4
.L_11:
        /*0018*/ 	.byte	0x04, 0x17
        /*001a*/ 	.short	(.L_13 - .L_12)
.L_12:
        /*001c*/ 	.word	0x00000000
        /*0020*/ 	.short	0x0003
        /*0022*/ 	.short	0x0018
        /*0024*/ 	.byte	0x00, 0xf4, 0x21, 0x00


	//----- nvinfo : EIATTR_KPARAM_INFO
	.align		4
.L_13:
        /*0028*/ 	.byte	0x04, 0x17
        /*002a*/ 	.short	(.L_15 - .L_14)
.L_14:
        /*002c*/ 	.word	0x00000000
        /*0030*/ 	.short	0x0002
        /*0032*/ 	.short	0x0010
        /*0034*/ 	.byte	0x00, 0xf4, 0x21, 0x00


	//----- nvinfo : EIATTR_KPARAM_INFO
	.align		4
.L_15:
        /*0038*/ 	.byte	0x04, 0x17
        /*003a*/ 	.short	(.L_17 - .L_16)
.L_16:
        /*003c*/ 	.word	0x00000000
        /*0040*/ 	.short	0x0001
        /*0042*/ 	.short	0x0008
        /*0044*/ 	.byte	0x00, 0xf4, 0x21, 0x00


	//----- nvinfo : EIATTR_KPARAM_INFO
	.align		4
.L_17:
        /*0048*/ 	.byte	0x04, 0x17
        /*004a*/ 	.short	(.L_19 - .L_18)
.L_18:
        /*004c*/ 	.word	0x00000000
        /*0050*/ 	.short	0x0000
        /*0052*/ 	.short	0x0000
        /*0054*/ 	.byte	0x00, 0xf4, 0x21, 0x00


	//----- nvinfo : EIATTR_SPARSE_MMA_MASK
	.align		4
.L_19:
        /*0058*/ 	.byte	0x03, 0x50
        /*005a*/ 	.short	0x0000


	//----- nvinfo : EIATTR_MAXREG_COUNT
	.align		4
        /*005c*/ 	.byte	0x03, 0x1b
        /*005e*/ 	.short	0x00ff


	//----- nvinfo : EIATTR_EXIT_INSTR_OFFSETS
	.align		4
        /*0060*/ 	.byte	0x04, 0x1c
        /*0062*/ 	.short	(.L_21 - .L_20)


	//   ....[0]....
.L_20:
        /*0064*/ 	.word	0x00000320


	//   ....[1]....
        /*0068*/ 	.word	0x00000340


	//----- nvinfo : EIATTR_REQNTID
	.align		4
.L_21:
        /*006c*/ 	.byte	0x04, 0x10
        /*006e*/ 	.short	(.L_23 - .L_22)
.L_22:
        /*0070*/ 	.word	0x00000080
        /*0074*/ 	.word	0x00000001
        /*0078*/ 	.word	0x00000001


	//----- nvinfo : EIATTR_CBANK_PARAM_SIZE
	.align		4
.L_23:
        /*007c*/ 	.byte	0x03, 0x19
        /*007e*/ 	.short	0x0024


	//----- nvinfo : EIATTR_PARAM_CBANK
	.align		4
        /*0080*/ 	.byte	0x04, 0x0a
        /*0082*/ 	.short	(.L_25 - .L_24)
	.align		4
.L_24:
        /*0084*/ 	.word	index@(.nv.constant0.triton_poi_fused_zeros_3)
        /*0088*/ 	.short	0x0210
        /*008a*/ 	.short	0x0024


	//----- nvinfo : EIATTR_SW_WAR
	.align		4
.L_25:
        /*008c*/ 	.byte	0x04, 0x36
        /*008e*/ 	.short	(.L_27 - .L_26)
.L_26:
        /*0090*/ 	.word	0x00000008
.L_27:


//--------------------- .nv.callgraph             --------------------------
	.section	.nv.callgraph,"",@"SHT_CUDA_CALLGRAPH"
	.align	4
	.sectionentsize	8
	.align		4
        /*0000*/ 	.word	0x00000000
	.align		4
        /*0004*/ 	.word	0xffffffff
	.align		4
        /*0008*/ 	.word	0x00000000
	.align		4
        /*000c*/ 	.word	0xfffffffe
	.align		4
        /*0010*/ 	.word	0x00000000
	.align		4
        /*0014*/ 	.word	0xfffffffd
	.align		4
        /*0018*/ 	.word	0x00000000
	.align		4
        /*001c*/ 	.word	0xfffffffc


//--------------------- .text.triton_poi_fused_zeros_3 --------------------------
	.section	.text.triton_poi_fused_zeros_3,"ax",@progbits
	.align	128
        .global         triton_poi_fused_zeros_3
        .type           triton_poi_fused_zeros_3,@function
        .size           triton_poi_fused_zeros_3,(.L_x_1 - triton_poi_fused_zeros_3)
        .other          triton_poi_fused_zeros_3,@"STO_CUDA_ENTRY STV_DEFAULT"
triton_poi_fused_zeros_3:
.text.triton_poi_fused_zeros_3:
[----:B------:R-:W0:Y:S02]  /*0000*/  LDC R1, c[0x0][0x28] ;  /* 0x00000a00ff017b82 */ /* 0x000e240000000800 */
[----:B------:R-:W1:Y:S01]  /*0010*/  S2R R0, SR_TID.X ;  /* 0x0000000000007919 */ /* 0x000e620000002100 */
[----:B------:R-:W2:Y:S01]  /*0020*/  LDC.64 R8, c[0x0][0x220] ;  /* 0x00008800ff087b82 */ /* 0x000ea20000000a00 */
[----:B------:R-:W-:Y:S01]  /*0030*/  ULDC.64 UR4, c[0x0][0x218] ;  /* 0x0000860000047ab9 */ /* 0x000fe20000000a00 */
[----:B------:R-:W-:Y:S01]  /*0040*/  IMAD.MOV.U32 R17, RZ, RZ, RZ ;  /* 0x000000ffff117224 */ /* 0x000fe200078e00ff */
[----:B------:R-:W3:Y:S01]  /*0050*/  S2R R3, SR_CTAID.X ;  /* 0x0000000000037919 */ /* 0x000ee20000002500 */
[----:B------:R-:W-:Y:S01]  /*0060*/  UIADD3 UR4, UP0, UR4, 0x4, URZ ;  /* 0x0000000404047890 */ /* 0x000fe2000ff1e03f */
[----:B------:R-:W-:-:S03]  /*0070*/  CS2R R14, SRZ ;  /* 0x00000000000e7805 */ /* 0x000fc6000001ff00 */
[----:B------:R-:W4:Y:S01]  /*0080*/  LDC.64 R10, c[0x0][0x218] ;  /* 0x00008600ff0a7b82 */ /* 0x000f220000000a00 */
[----:B------:R-:W-:Y:S01]  /*0090*/  UIADD3.X UR5, URZ, UR5, URZ, UP0, !UPT ;  /* 0x000000053f057290 */ /* 0x000fe200087fe43f */
[----:B------:R-:W-:Y:S01]  /*00a0*/  IMAD.U32 R12, RZ, RZ, UR4 ;  /* 0x00000004ff0c7e24 */ /* 0x000fe2000f8e00ff */
[----:B-1----:R-:W-:-:S05]  /*00b0*/  LOP3.LUT R0, R0, 0x7f, RZ, 0xc0, !PT ;  /* 0x0000007f00007812 */ /* 0x002fca00078ec0ff */
[----:B---3--:R-:W-:Y:S02]  /*00c0*/  IMAD R0, R3, 0x80, R0 ;  /* 0x0000008003007824 */ /* 0x008fe400078e0200 */
[----:B------:R-:W1:Y:S02]  /*00d0*/  LDC.64 R2, c[0x0][0x210] ;  /* 0x00008400ff027b82 */ /* 0x000e640000000a00 */
[C---:B------:R-:W-:Y:S01]  /*00e0*/  IMAD.HI R4, R0.reuse, 0x38e38e39, RZ ;  /* 0x38e38e3900047827 */ /* 0x040fe200078e02ff */
[----:B------:R-:W-:-:S04]  /*00f0*/  ISETP.GE.AND P0, PT, R0, 0x90, PT ;  /* 0x000000900000780c */ /* 0x000fc80003f06270 */
[----:B------:R-:W-:-:S04]  /*0100*/  SHF.R.U32.HI R7, RZ, 0x1f, R4 ;  /* 0x0000001fff077819 */ /* 0x000fc80000011604 */
[CC--:B------:R-:W-:Y:S02]  /*0110*/  LEA.HI.SX32 R5, R4.reuse, R7.reuse, 0x1f ;  /* 0x0000000704057211 */ /* 0x0c0fe400078ffaff */
[----:B------:R-:W-:-:S03]  /*0120*/  LEA.HI.SX32 R7, R4, R7, 0x1d ;  /* 0x0000000704077211 */ /* 0x000fc600078feaff */
[----:B------:R-:W-:-:S04]  /*0130*/  IMAD R13, R5, -0x9, R0 ;  /* 0xfffffff7050d7824 */ /* 0x000fc800078e0200 */
[----:B--2---:R-:W-:-:S04]  /*0140*/  IMAD.WIDE R8, R13, 0x4, R8 ;  /* 0x000000040d087825 */ /* 0x004fc800078e0208 */
[----:B------:R-:W-:Y:S01]  /*0150*/  IMAD.U32 R13, RZ, RZ, UR5 ;  /* 0x00000005ff0d7e24 */ /* 0x000fe2000f8e00ff */
[----:B------:R-:W-:Y:S02]  /*0160*/  ULDC.64 UR4, c[0x0][0x208] ;  /* 0x0000820000047ab9 */ /* 0x000fe40000000a00 */
[----:B------:R-:W2:Y:S04]  /*0170*/  @!P0 LDG.E.EL R17, desc[UR4][R8.64] ;  /* 0x0000000408118981 */ /* 0x000ea8000c2e1900 */
[----:B------:R-:W2:Y:S01]  /*0180*/  LDG.E R12, desc[UR4][R12.64+-0x4] ;  /* 0xfffffc040c0c7981 */ /* 0x000ea2000c1e1900 */
[----:B------:R-:W-:-:S03]  /*0190*/  IMAD R7, R7, -0x24, R0 ;  /* 0xffffffdc07077824 */ /* 0x000fc600078e0200 */
[----:B----4-:R3:W4:Y:S04]  /*01a0*/  LDG.E R10, desc[UR4][R10.64+0x4] ;  /* 0x000004040a0a7981 */ /* 0x010728000c1e1900 */
[----:B------:R-:W4:Y:S01]  /*01b0*/  @!P0 LDG.E.EL R15, desc[UR4][R8.64+0x24] ;  /* 0x00002404080f8981 */ /* 0x000f22000c2e1900 */
[----:B-1----:R-:W-:Y:S01]  /*01c0*/  IMAD.WIDE R6, R7, 0x4, R2 ;  /* 0x0000000407067825 */ /* 0x002fe200078e0202 */
[----:B------:R-:W-:Y:S01]  /*01d0*/  SHF.R.S32.HI R4, RZ, 0x1f, R5 ;  /* 0x0000001fff047819 */ /* 0x000fe20000011405 */
[----:B------:R-:W1:Y:S03]  /*01e0*/  LDC.64 R2, c[0x0][0x228] ;  /* 0x00008a00ff027b82 */ /* 0x000e660000000a00 */
[----:B------:R-:W5:Y:S01]  /*01f0*/  @!P0 LDG.E.EL R14, desc[UR4][R6.64] ;  /* 0x00000004060e8981 */ /* 0x000f62000c2e1900 */
[----:B------:R-:W-:Y:S01]  /*0200*/  LEA.HI R4, R4, R5, RZ, 0x2 ;  /* 0x0000000504047211 */ /* 0x000fe200078f10ff */
[----:B---3--:R-:W-:-:S03]  /*0210*/  VIADD R11, R0, 0xffffffdc ;  /* 0xffffffdc000b7836 */ /* 0x008fc60000000000 */
[----:B------:R-:W-:Y:S02]  /*0220*/  LOP3.LUT R4, R4, 0xfffffffc, RZ, 0xc0, !PT ;  /* 0xfffffffc04047812 */ /* 0x000fe400078ec0ff */
[----:B------:R-:W-:-:S03]  /*0230*/  ISETP.GE.U32.AND P1, PT, R11, 0x24, PT ;  /* 0x000000240b00780c */ /* 0x000fc60003f26070 */
[----:B------:R-:W-:Y:S02]  /*0240*/  IMAD.IADD R4, R5, 0x1, -R4 ;  /* 0x0000000105047824 */ /* 0x000fe400078e0a04 */
[----:B------:R-:W-:-:S03]  /*0250*/  VIADD R5, R0, 0x23 ;  /* 0x0000002300057836 */ /* 0x000fc60000000000 */
[C---:B------:R-:W-:Y:S02]  /*0260*/  ISETP.NE.AND P4, PT, R4.reuse, RZ, PT ;  /* 0x000000ff0400720c */ /* 0x040fe40003f85270 */
[----:B------:R-:W-:Y:S01]  /*0270*/  ISETP.NE.AND P3, PT, R4, 0x1, PT ;  /* 0x000000010400780c */ /* 0x000fe20003f65270 */
[C---:B------:R-:W-:Y:S01]  /*0280*/  VIADD R4, R0.reuse, 0xffffffb8 ;  /* 0xffffffb800047836 */ /* 0x040fe20000000000 */
[----:B------:R-:W-:Y:S01]  /*0290*/  ISETP.GE.U32.AND P2, PT, R5, 0x47, PT ;  /* 0x000000470500780c */ /* 0x000fe20003f46070 */
[----:B-1----:R-:W-:-:S04]  /*02a0*/  IMAD.WIDE R2, R0, 0x4, R2 ;  /* 0x0000000400027825 */ /* 0x002fc800078e0202 */
[----:B--2---:R-:W-:-:S05]  /*02b0*/  FMUL R12, R12, R17 ;  /* 0x000000110c0c7220 */ /* 0x004fca0000400000 */
[----:B------:R-:W-:Y:S01]  /*02c0*/  FSEL R12, R12, RZ, !P4 ;  /* 0x000000ff0c0c7208 */ /* 0x000fe20006000000 */
[----:B----4-:R-:W-:-:S05]  /*02d0*/  FMUL R10, R10, R15 ;  /* 0x0000000f0a0a7220 */ /* 0x010fca0000400000 */
[----:B------:R-:W-:Y:S02]  /*02e0*/  FSEL R5, R10, RZ, !P3 ;  /* 0x000000ff0a057208 */ /* 0x000fe40005800000 */
[----:B------:R-:W-:Y:S02]  /*02f0*/  ISETP.GE.U32.AND P3, PT, R4, 0x24, PT ;  /* 0x000000240400780c */ /* 0x000fe40003f66070 */
[----:B------:R-:W-:-:S04]  /*0300*/  @P1 FSEL R5, R12, RZ, !P2 ;  /* 0x000000ff0c051208 */ /* 0x000fc80005000000 */
[----:B-----5:R-:W-:Y:S01]  /*0310*/  SEL R5, R14, R5, !P3 ;  /* 0x000000050e057207 */ /* 0x020fe20005800000 */
[----:B------:R-:W-:Y:S06]  /*0320*/  @P0 EXIT ;  /* 0x000000000000094d */ /* 0x000fec0003800000 */
[----:B------:R-:W-:Y:S01]  /*0330*/  STG.E desc[UR4][R2.64], R5 ;  /* 0x0000000502007986 */ /* 0x000fe2000c101904 */
[----:B------:R-:W-:Y:S05]  /*0340*/  EXIT ;  /* 0x000000000000794d */ /* 0x000fea0003800000 */
.L_x_0:
[----:B------:R-:W-:-:S00]  /*0350*/  BRA `(.L_x_0) ;  /* 0xfffffffc00fc7947 */ /* 0x000fc0000383ffff */
[----:B------:R-:W-:-:S00]  /*0360*/  NOP ;  /* 0x0000000000007918 */ /* 0x000fc00000000000 */
        /* <DEDUP_REMOVED lines=9> */
.L_x_1:


//--------------------- .nv.constant0.triton_poi_fused_zeros_3 --------------------------
	.section	.nv.constant0.triton_poi_fused_zeros_3,"a",@progbits
	.sectionflags	@""
	.align	4
.nv.constant0.triton_poi_fused_zeros_3:
	.zero		564
